//
// Generated by NVIDIA NVVM Compiler
//
// Compiler Build ID: CL-36424714
// Cuda compilation tools, release 13.0, V13.0.88
// Based on NVVM 20.0.0
//

.version 9.0
.target sm_100
.address_size 64

	// .globl	_ZN3cub18CUB_300001_SM_10006detail11EmptyKernelIvEEvv
.global .align 1 .b8 _ZN41_INTERNAL_40b6f047_4_k_cu_f346d932_3641124cuda3std3__45__cpo5beginE[1];
.global .align 1 .b8 _ZN41_INTERNAL_40b6f047_4_k_cu_f346d932_3641124cuda3std3__45__cpo3endE[1];
.global .align 1 .b8 _ZN41_INTERNAL_40b6f047_4_k_cu_f346d932_3641124cuda3std3__45__cpo6cbeginE[1];
.global .align 1 .b8 _ZN41_INTERNAL_40b6f047_4_k_cu_f346d932_3641124cuda3std3__45__cpo4cendE[1];
.global .align 1 .b8 _ZN41_INTERNAL_40b6f047_4_k_cu_f346d932_3641124cuda3std3__45__cpo6rbeginE[1];
.global .align 1 .b8 _ZN41_INTERNAL_40b6f047_4_k_cu_f346d932_3641124cuda3std3__45__cpo4rendE[1];
.global .align 1 .b8 _ZN41_INTERNAL_40b6f047_4_k_cu_f346d932_3641124cuda3std3__45__cpo7crbeginE[1];
.global .align 1 .b8 _ZN41_INTERNAL_40b6f047_4_k_cu_f346d932_3641124cuda3std3__45__cpo5crendE[1];
.global .align 1 .b8 _ZN41_INTERNAL_40b6f047_4_k_cu_f346d932_3641124cuda3std3__443_GLOBAL__N__40b6f047_4_k_cu_f346d932_3641126ignoreE[1];
.global .align 1 .b8 _ZN41_INTERNAL_40b6f047_4_k_cu_f346d932_3641124cuda3std3__419piecewise_constructE[1];
.global .align 1 .b8 _ZN41_INTERNAL_40b6f047_4_k_cu_f346d932_3641124cuda3std3__48in_placeE[1];
.global .align 1 .b8 _ZN41_INTERNAL_40b6f047_4_k_cu_f346d932_3641124cuda3std3__420unreachable_sentinelE[1];
.global .align 1 .b8 _ZN41_INTERNAL_40b6f047_4_k_cu_f346d932_3641124cuda3std3__47nulloptE[1];
.global .align 1 .b8 _ZN41_INTERNAL_40b6f047_4_k_cu_f346d932_3641124cuda3std3__48unexpectE[1];
.global .align 1 .b8 _ZN41_INTERNAL_40b6f047_4_k_cu_f346d932_3641124cuda3std6ranges3__45__cpo4swapE[1];
.global .align 1 .b8 _ZN41_INTERNAL_40b6f047_4_k_cu_f346d932_3641124cuda3std6ranges3__45__cpo9iter_moveE[1];
.global .align 1 .b8 _ZN41_INTERNAL_40b6f047_4_k_cu_f346d932_3641124cuda3std6ranges3__45__cpo5beginE[1];
.global .align 1 .b8 _ZN41_INTERNAL_40b6f047_4_k_cu_f346d932_3641124cuda3std6ranges3__45__cpo3endE[1];
.global .align 1 .b8 _ZN41_INTERNAL_40b6f047_4_k_cu_f346d932_3641124cuda3std6ranges3__45__cpo6cbeginE[1];
.global .align 1 .b8 _ZN41_INTERNAL_40b6f047_4_k_cu_f346d932_3641124cuda3std6ranges3__45__cpo4cendE[1];
.global .align 1 .b8 _ZN41_INTERNAL_40b6f047_4_k_cu_f346d932_3641124cuda3std6ranges3__45__cpo7advanceE[1];
.global .align 1 .b8 _ZN41_INTERNAL_40b6f047_4_k_cu_f346d932_3641124cuda3std6ranges3__45__cpo9iter_swapE[1];
.global .align 1 .b8 _ZN41_INTERNAL_40b6f047_4_k_cu_f346d932_3641124cuda3std6ranges3__45__cpo4nextE[1];
.global .align 1 .b8 _ZN41_INTERNAL_40b6f047_4_k_cu_f346d932_3641124cuda3std6ranges3__45__cpo4prevE[1];
.global .align 1 .b8 _ZN41_INTERNAL_40b6f047_4_k_cu_f346d932_3641124cuda3std6ranges3__45__cpo4dataE[1];
.global .align 1 .b8 _ZN41_INTERNAL_40b6f047_4_k_cu_f346d932_3641124cuda3std6ranges3__45__cpo5cdataE[1];
.global .align 1 .b8 _ZN41_INTERNAL_40b6f047_4_k_cu_f346d932_3641124cuda3std6ranges3__45__cpo4sizeE[1];
.global .align 1 .b8 _ZN41_INTERNAL_40b6f047_4_k_cu_f346d932_3641124cuda3std6ranges3__45__cpo5ssizeE[1];
.global .align 1 .b8 _ZN41_INTERNAL_40b6f047_4_k_cu_f346d932_3641124cuda3std6ranges3__45__cpo8distanceE[1];
.global .align 1 .b8 _ZN41_INTERNAL_40b6f047_4_k_cu_f346d932_3641126thrust24THRUST_300001_SM_1000_NS6system6detail10sequential3seqE[1];
.global .align 1 .b8 _ZN41_INTERNAL_40b6f047_4_k_cu_f346d932_3641126thrust24THRUST_300001_SM_1000_NS12placeholders2_1E[1];
.global .align 1 .b8 _ZN41_INTERNAL_40b6f047_4_k_cu_f346d932_3641126thrust24THRUST_300001_SM_1000_NS12placeholders2_2E[1];
.global .align 1 .b8 _ZN41_INTERNAL_40b6f047_4_k_cu_f346d932_3641126thrust24THRUST_300001_SM_1000_NS12placeholders2_3E[1];
.global .align 1 .b8 _ZN41_INTERNAL_40b6f047_4_k_cu_f346d932_3641126thrust24THRUST_300001_SM_1000_NS12placeholders2_4E[1];
.global .align 1 .b8 _ZN41_INTERNAL_40b6f047_4_k_cu_f346d932_3641126thrust24THRUST_300001_SM_1000_NS12placeholders2_5E[1];
.global .align 1 .b8 _ZN41_INTERNAL_40b6f047_4_k_cu_f346d932_3641126thrust24THRUST_300001_SM_1000_NS12placeholders2_6E[1];
.global .align 1 .b8 _ZN41_INTERNAL_40b6f047_4_k_cu_f346d932_3641126thrust24THRUST_300001_SM_1000_NS12placeholders2_7E[1];
.global .align 1 .b8 _ZN41_INTERNAL_40b6f047_4_k_cu_f346d932_3641126thrust24THRUST_300001_SM_1000_NS12placeholders2_8E[1];
.global .align 1 .b8 _ZN41_INTERNAL_40b6f047_4_k_cu_f346d932_3641126thrust24THRUST_300001_SM_1000_NS12placeholders2_9E[1];
.global .align 1 .b8 _ZN41_INTERNAL_40b6f047_4_k_cu_f346d932_3641126thrust24THRUST_300001_SM_1000_NS12placeholders3_10E[1];

.visible .entry _ZN3cub18CUB_300001_SM_10006detail11EmptyKernelIvEEvv()
{


	ret;

}


// ===== COMPILED SASS (sm_100) =====

	.target	sm_100

	.elftype	@"ET_EXEC"


//--------------------- .note.nv.tkinfo           --------------------------
	.section	.note.nv.tkinfo,"",@"SHT_NOTE"
	.sectionflags	@"SHF_NOTE_NV_TKINFO"
	.tkinfo
        /*0018*/ 	.word	0x00000002
        /*0030*/ 	.string	""
        /*0030*/ 	.string	"ptxas"
        /*0030*/ 	.string	"Cuda compilation tools, release 13.0, V13.0.88"
        /*0030*/ 	.string	"Build cuda_13.0.r13.0/compiler.36424714_0"
        /*0030*/ 	.string	"-arch sm_100 -m 64 "



//--------------------- .note.nv.cuinfo           --------------------------
	.section	.note.nv.cuinfo,"",@"SHT_NOTE"
	.sectionflags	@"SHF_NOTE_NV_CUINFO"
        /*0018*/ 	.short	0x0002
        /*001a*/ 	.short	0x0064
        /*001c*/ 	.short	0x0082
	.zero		2


//--------------------- .nv.info                  --------------------------
	.section	.nv.info,"",@"SHT_CUDA_INFO"
	.align	4


	//----- nvinfo : EIATTR_REGCOUNT
	.align		4
        /*0000*/ 	.byte	0x04, 0x2f
        /*0002*/ 	.short	(.L_41 - .L_40)
	.align		4
.L_40:
        /*0004*/ 	.word	index@(_ZN3cub18CUB_300001_SM_10006detail11EmptyKernelIvEEvv)
        /*0008*/ 	.word	0x00000004


	//----- nvinfo : EIATTR_FRAME_SIZE
	.align		4
.L_41:
        /*000c*/ 	.byte	0x04, 0x11
        /*000e*/ 	.short	(.L_43 - .L_42)
	.align		4
.L_42:
        /*0010*/ 	.word	index@(_ZN3cub18CUB_300001_SM_10006detail11EmptyKernelIvEEvv)
        /*0014*/ 	.word	0x00000000


	//----- nvinfo : EIATTR_MIN_STACK_SIZE
	.align		4
.L_43:
        /*0018*/ 	.byte	0x04, 0x12
        /*001a*/ 	.short	(.L_45 - .L_44)
	.align		4
.L_44:
        /*001c*/ 	.word	index@(_ZN3cub18CUB_300001_SM_10006detail11EmptyKernelIvEEvv)
        /*0020*/ 	.word	0x00000000
.L_45:


//--------------------- .nv.compat                --------------------------
	.section	.nv.compat,"",@"SHT_CUDA_COMPAT_INFO"
	.align	4
        /*0000*/ 	.byte	0x02, 0x09, 0x00, 0x00, 0x02, 0x02, 0x01, 0x00, 0x02, 0x05, 0x05, 0x00, 0x03, 0x07, 0x01, 0x01
        /*0010*/ 	.byte	0x02, 0x03, 0x00, 0x00, 0x02, 0x06, 0x01, 0x00, 0x04, 0x0b, 0x08, 0x00, 0x09, 0x00, 0x00, 0x00
        /*0020*/ 	.byte	0x00, 0x00, 0x00, 0x00


//--------------------- .nv.info._ZN3cub18CUB_300001_SM_10006detail11EmptyKernelIvEEvv --------------------------
	.section	.nv.info._ZN3cub18CUB_300001_SM_10006detail11EmptyKernelIvEEvv,"",@"SHT_CUDA_INFO"
	.sectionflags	@""
	.align	4


	//----- nvinfo : EIATTR_CUDA_API_VERSION
	.align		4
        /*0000*/ 	.byte	0x04, 0x37
        /*0002*/ 	.short	(.L_47 - .L_46)
.L_46:
        /*0004*/ 	.word	0x00000082


	//----- nvinfo : EIATTR_SPARSE_MMA_MASK
	.align		4
.L_47:
        /*0008*/ 	.byte	0x03, 0x50
        /*000a*/ 	.short	0x0000


	//----- nvinfo : EIATTR_MAXREG_COUNT
	.align		4
        /*000c*/ 	.byte	0x03, 0x1b
        /*000e*/ 	.short	0x00ff


	//----- nvinfo : EIATTR_MERCURY_ISA_VERSION
	.align		4
        /*0010*/ 	.byte	0x03, 0x5f
        /*0012*/ 	.short	0x0101


	//----- nvinfo : EIATTR_VRC_CTA_INIT_COUNT
	.align		4
        /*0014*/ 	.byte	0x02, 0x4a
	.zero		1
	.zero		1


	//----- nvinfo : EIATTR_EXIT_INSTR_OFFSETS
	.align		4
        /*0018*/ 	.byte	0x04, 0x1c
        /*001a*/ 	.short	(.L_49 - .L_48)


	//   ....[0]....
.L_48:
        /*001c*/ 	.word	0x00000010


	//----- nvinfo : EIATTR_SW_WAR
	.align		4
.L_49:
        /*0020*/ 	.byte	0x04, 0x36
        /*0022*/ 	.short	(.L_51 - .L_50)
.L_50:
        /*0024*/ 	.word	0x00000008
.L_51:


//--------------------- .nv.callgraph             --------------------------
	.section	.nv.callgraph,"",@"SHT_CUDA_CALLGRAPH"
	.align	4
	.sectionentsize	8
	.align		4
        /*0000*/ 	.word	0x00000000
	.align		4
        /*0004*/ 	.word	0xffffffff
	.align		4
        /*0008*/ 	.word	0x00000000
	.align		4
        /*000c*/ 	.word	0xfffffffe
	.align		4
        /*0010*/ 	.word	0x00000000
	.align		4
        /*0014*/ 	.word	0xfffffffd
	.align		4
        /*0018*/ 	.word	0x00000000
	.align		4
        /*001c*/ 	.word	0xfffffffc


//--------------------- .nv.constant4             --------------------------
	.section	.nv.constant4,"a",@progbits
	.align	8
	.align		8
.nv.constant4:
        /*0000*/ 	.dword	_ZN41_INTERNAL_40b6f047_4_k_cu_f346d932_3645204cuda3std3__45__cpo5beginE
	.align		8
        /*0008*/ 	.dword	_ZN41_INTERNAL_40b6f047_4_k_cu_f346d932_3645204cuda3std3__45__cpo3endE
	.align		8
        /*0010*/ 	.dword	_ZN41_INTERNAL_40b6f047_4_k_cu_f346d932_3645204cuda3std3__45__cpo6cbeginE
	.align		8
        /*0018*/ 	.dword	_ZN41_INTERNAL_40b6f047_4_k_cu_f346d932_3645204cuda3std3__45__cpo4cendE
	.align		8
        /*0020*/ 	.dword	_ZN41_INTERNAL_40b6f047_4_k_cu_f346d932_3645204cuda3std3__45__cpo6rbeginE
	.align		8
        /*0028*/ 	.dword	_ZN41_INTERNAL_40b6f047_4_k_cu_f346d932_3645204cuda3std3__45__cpo4rendE
	.align		8
        /*0030*/ 	.dword	_ZN41_INTERNAL_40b6f047_4_k_cu_f346d932_3645204cuda3std3__45__cpo7crbeginE
	.align		8
        /*0038*/ 	.dword	_ZN41_INTERNAL_40b6f047_4_k_cu_f346d932_3645204cuda3std3__45__cpo5crendE
	.align		8
        /*0040*/ 	.dword	_ZN41_INTERNAL_40b6f047_4_k_cu_f346d932_3645204cuda3std3__443_GLOBAL__N__40b6f047_4_k_cu_f346d932_3645206ignoreE
	.align		8
        /*0048*/ 	.dword	_ZN41_INTERNAL_40b6f047_4_k_cu_f346d932_3645204cuda3std3__419piecewise_constructE
	.align		8
        /*0050*/ 	.dword	_ZN41_INTERNAL_40b6f047_4_k_cu_f346d932_3645204cuda3std3__48in_placeE
	.align		8
        /*0058*/ 	.dword	_ZN41_INTERNAL_40b6f047_4_k_cu_f346d932_3645204cuda3std3__420unreachable_sentinelE
	.align		8
        /*0060*/ 	.dword	_ZN41_INTERNAL_40b6f047_4_k_cu_f346d932_3645204cuda3std3__47nulloptE
	.align		8
        /*0068*/ 	.dword	_ZN41_INTERNAL_40b6f047_4_k_cu_f346d932_3645204cuda3std3__48unexpectE
	.align		8
        /*0070*/ 	.dword	_ZN41_INTERNAL_40b6f047_4_k_cu_f346d932_3645204cuda3std6ranges3__45__cpo4swapE
	.align		8
        /*0078*/ 	.dword	_ZN41_INTERNAL_40b6f047_4_k_cu_f346d932_3645204cuda3std6ranges3__45__cpo9iter_moveE
	.align		8
        /*0080*/ 	.dword	_ZN41_INTERNAL_40b6f047_4_k_cu_f346d932_3645204cuda3std6ranges3__45__cpo5beginE
	.align		8
        /*0088*/ 	.dword	_ZN41_INTERNAL_40b6f047_4_k_cu_f346d932_3645204cuda3std6ranges3__45__cpo3endE
	.align		8
        /*0090*/ 	.dword	_ZN41_INTERNAL_40b6f047_4_k_cu_f346d932_3645204cuda3std6ranges3__45__cpo6cbeginE
	.align		8
        /*0098*/ 	.dword	_ZN41_INTERNAL_40b6f047_4_k_cu_f346d932_3645204cuda3std6ranges3__45__cpo4cendE
	.align		8
        /*00a0*/ 	.dword	_ZN41_INTERNAL_40b6f047_4_k_cu_f346d932_3645204cuda3std6ranges3__45__cpo7advanceE
	.align		8
        /*00a8*/ 	.dword	_ZN41_INTERNAL_40b6f047_4_k_cu_f346d932_3645204cuda3std6ranges3__45__cpo9iter_swapE
	.align		8
        /*00b0*/ 	.dword	_ZN41_INTERNAL_40b6f047_4_k_cu_f346d932_3645204cuda3std6ranges3__45__cpo4nextE
	.align		8
        /*00b8*/ 	.dword	_ZN41_INTERNAL_40b6f047_4_k_cu_f346d932_3645204cuda3std6ranges3__45__cpo4prevE
	.align		8
        /*00c0*/ 	.dword	_ZN41_INTERNAL_40b6f047_4_k_cu_f346d932_3645204cuda3std6ranges3__45__cpo4dataE
	.align		8
        /*00c8*/ 	.dword	_ZN41_INTERNAL_40b6f047_4_k_cu_f346d932_3645204cuda3std6ranges3__45__cpo5cdataE
	.align		8
        /*00d0*/ 	.dword	_ZN41_INTERNAL_40b6f047_4_k_cu_f346d932_3645204cuda3std6ranges3__45__cpo4sizeE
	.align		8
        /*00d8*/ 	.dword	_ZN41_INTERNAL_40b6f047_4_k_cu_f346d932_3645204cuda3std6ranges3__45__cpo5ssizeE
	.align		8
        /*00e0*/ 	.dword	_ZN41_INTERNAL_40b6f047_4_k_cu_f346d932_3645204cuda3std6ranges3__45__cpo8distanceE
	.align		8
        /*00e8*/ 	.dword	_ZN41_INTERNAL_40b6f047_4_k_cu_f346d932_3645206thrust24THRUST_300001_SM_1000_NS6system6detail10sequential3seqE
	.align		8
        /*00f0*/ 	.dword	_ZN41_INTERNAL_40b6f047_4_k_cu_f346d932_3645206thrust24THRUST_300001_SM_1000_NS12placeholders2_1E
	.align		8
        /*00f8*/ 	.dword	_ZN41_INTERNAL_40b6f047_4_k_cu_f346d932_3645206thrust24THRUST_300001_SM_1000_NS12placeholders2_2E
	.align		8
        /*0100*/ 	.dword	_ZN41_INTERNAL_40b6f047_4_k_cu_f346d932_3645206thrust24THRUST_300001_SM_1000_NS12placeholders2_3E
	.align		8
        /*0108*/ 	.dword	_ZN41_INTERNAL_40b6f047_4_k_cu_f346d932_3645206thrust24THRUST_300001_SM_1000_NS12placeholders2_4E
	.align		8
        /*0110*/ 	.dword	_ZN41_INTERNAL_40b6f047_4_k_cu_f346d932_3645206thrust24THRUST_300001_SM_1000_NS12placeholders2_5E
	.align		8
        /*0118*/ 	.dword	_ZN41_INTERNAL_40b6f047_4_k_cu_f346d932_3645206thrust24THRUST_300001_SM_1000_NS12placeholders2_6E
	.align		8
        /*0120*/ 	.dword	_ZN41_INTERNAL_40b6f047_4_k_cu_f346d932_3645206thrust24THRUST_300001_SM_1000_NS12placeholders2_7E
	.align		8
        /*0128*/ 	.dword	_ZN41_INTERNAL_40b6f047_4_k_cu_f346d932_3645206thrust24THRUST_300001_SM_1000_NS12placeholders2_8E
	.align		8
        /*0130*/ 	.dword	_ZN41_INTERNAL_40b6f047_4_k_cu_f346d932_3645206thrust24THRUST_300001_SM_1000_NS12placeholders2_9E
	.align		8
        /*0138*/ 	.dword	_ZN41_INTERNAL_40b6f047_4_k_cu_f346d932_3645206thrust24THRUST_300001_SM_1000_NS12placeholders3_10E


//--------------------- .text._ZN3cub18CUB_300001_SM_10006detail11EmptyKernelIvEEvv --------------------------
	.section	.text._ZN3cub18CUB_300001_SM_10006detail11EmptyKernelIvEEvv,"ax",@progbits
	.align	128
        .global         _ZN3cub18CUB_300001_SM_10006detail11EmptyKernelIvEEvv
        .type           _ZN3cub18CUB_300001_SM_10006detail11EmptyKernelIvEEvv,@function
        .size           _ZN3cub18CUB_300001_SM_10006detail11EmptyKernelIvEEvv,(.L_x_1 - _ZN3cub18CUB_300001_SM_10006detail11EmptyKernelIvEEvv)
        .other          _ZN3cub18CUB_300001_SM_10006detail11EmptyKernelIvEEvv,@"STO_CUDA_ENTRY STV_DEFAULT"
_ZN3cub18CUB_300001_SM_10006detail11EmptyKernelIvEEvv:
.text._ZN3cub18CUB_300001_SM_10006detail11EmptyKernelIvEEvv:
[----:B------:R-:W-:Y:S01]  /*0000*/  LDC R1, c[0x0][0x37c] ;  /* 0x0000df00ff017b82 */ /* 0x000fe20000000800 */
[----:B------:R-:W-:Y:S05]  /*0010*/  EXIT ;  /* 0x000000000000794d */ /* 0x000fea0003800000 */
.L_x_0:
[----:B------:R-:W-:-:S00]  /*0020*/  BRA `(.L_x_0) ;  /* 0xfffffffc00fc7947 */ /* 0x000fc0000383ffff */
[----:B------:R-:W-:-:S00]  /*0030*/  NOP ;  /* 0x0000000000007918 */ /* 0x000fc00000000000 */
        /* <DEDUP_REMOVED lines=12> */
.L_x_1:


//--------------------- .nv.shared.reserved.0     --------------------------
	.section	.nv.shared.reserved.0,"aw",@nobits
	.weak		__nv_reservedSMEM_offset_0_alias
	.size		__nv_reservedSMEM_offset_0_alias, 0, 64
	.other		__nv_reservedSMEM_offset_0_alias,@"STO_CUDA_RESERVED_SHARED STV_DEFAULT"
__nv_reservedSMEM_offset_0_alias:
	.zero		0
	.zero		64


//--------------------- .nv.global                --------------------------
	.section	.nv.global,"aw",@nobits
.nv.global:
	.type		_ZN41_INTERNAL_40b6f047_4_k_cu_f346d932_3645206thrust24THRUST_300001_SM_1000_NS12placeholders2_5E,@object
	.size		_ZN41_INTERNAL_40b6f047_4_k_cu_f346d932_3645206thrust24THRUST_300001_SM_1000_NS12placeholders2_5E,(_ZN41_INTERNAL_40b6f047_4_k_cu_f346d932_3645204cuda3std3__45__cpo6cbeginE - _ZN41_INTERNAL_40b6f047_4_k_cu_f346d932_3645206thrust24THRUST_300001_SM_1000_NS12placeholders2_5E)
_ZN41_INTERNAL_40b6f047_4_k_cu_f346d932_3645206thrust24THRUST_300001_SM_1000_NS12placeholders2_5E:
	.zero		1
	.type		_ZN41_INTERNAL_40b6f047_4_k_cu_f346d932_3645204cuda3std3__45__cpo6cbeginE,@object
	.size		_ZN41_INTERNAL_40b6f047_4_k_cu_f346d932_3645204cuda3std3__45__cpo6cbeginE,(_ZN41_INTERNAL_40b6f047_4_k_cu_f346d932_3645204cuda3std6ranges3__45__cpo6cbeginE - _ZN41_INTERNAL_40b6f047_4_k_cu_f346d932_3645204cuda3std3__45__cpo6cbeginE)
_ZN41_INTERNAL_40b6f047_4_k_cu_f346d932_3645204cuda3std3__45__cpo6cbeginE:
	.zero		1
	.type		_ZN41_INTERNAL_40b6f047_4_k_cu_f346d932_3645204cuda3std6ranges3__45__cpo6cbeginE,@object
	.size		_ZN41_INTERNAL_40b6f047_4_k_cu_f346d932_3645204cuda3std6ranges3__45__cpo6cbeginE,(_ZN41_INTERNAL_40b6f047_4_k_cu_f346d932_3645204cuda3std3__48in_placeE - _ZN41_INTERNAL_40b6f047_4_k_cu_f346d932_3645204cuda3std6ranges3__45__cpo6cbeginE)
_ZN41_INTERNAL_40b6f047_4_k_cu_f346d932_3645204cuda3std6ranges3__45__cpo6cbeginE:
	.zero		1
	.type		_ZN41_INTERNAL_40b6f047_4_k_cu_f346d932_3645204cuda3std3__48in_placeE,@object
	.size		_ZN41_INTERNAL_40b6f047_4_k_cu_f346d932_3645204cuda3std3__48in_placeE,(_ZN41_INTERNAL_40b6f047_4_k_cu_f346d932_3645204cuda3std6ranges3__45__cpo4sizeE - _ZN41_INTERNAL_40b6f047_4_k_cu_f346d932_3645204cuda3std3__48in_placeE)
_ZN41_INTERNAL_40b6f047_4_k_cu_f346d932_3645204cuda3std3__48in_placeE:
	.zero		1
	.type		_ZN41_INTERNAL_40b6f047_4_k_cu_f346d932_3645204cuda3std6ranges3__45__cpo4sizeE,@object
	.size		_ZN41_INTERNAL_40b6f047_4_k_cu_f346d932_3645204cuda3std6ranges3__45__cpo4sizeE,(_ZN41_INTERNAL_40b6f047_4_k_cu_f346d932_3645206thrust24THRUST_300001_SM_1000_NS12placeholders2_9E - _ZN41_INTERNAL_40b6f047_4_k_cu_f346d932_3645204cuda3std6ranges3__45__cpo4sizeE)
_ZN41_INTERNAL_40b6f047_4_k_cu_f346d932_3645204cuda3std6ranges3__45__cpo4sizeE:
	.zero		1
	.type		_ZN41_INTERNAL_40b6f047_4_k_cu_f346d932_3645206thrust24THRUST_300001_SM_1000_NS12placeholders2_9E,@object
	.size		_ZN41_INTERNAL_40b6f047_4_k_cu_f346d932_3645206thrust24THRUST_300001_SM_1000_NS12placeholders2_9E,(_ZN41_INTERNAL_40b6f047_4_k_cu_f346d932_3645204cuda3std3__45__cpo7crbeginE - _ZN41_INTERNAL_40b6f047_4_k_cu_f346d932_3645206thrust24THRUST_300001_SM_1000_NS12placeholders2_9E)
_ZN41_INTERNAL_40b6f047_4_k_cu_f346d932_3645206thrust24THRUST_300001_SM_1000_NS12placeholders2_9E:
	.zero		1
	.type		_ZN41_INTERNAL_40b6f047_4_k_cu_f346d932_3645204cuda3std3__45__cpo7crbeginE,@object
	.size		_ZN41_INTERNAL_40b6f047_4_k_cu_f346d932_3645204cuda3std3__45__cpo7crbeginE,(_ZN41_INTERNAL_40b6f047_4_k_cu_f346d932_3645204cuda3std6ranges3__45__cpo4nextE - _ZN41_INTERNAL_40b6f047_4_k_cu_f346d932_3645204cuda3std3__45__cpo7crbeginE)
_ZN41_INTERNAL_40b6f047_4_k_cu_f346d932_3645204cuda3std3__45__cpo7crbeginE:
	.zero		1
	.type		_ZN41_INTERNAL_40b6f047_4_k_cu_f346d932_3645204cuda3std6ranges3__45__cpo4nextE,@object
	.size		_ZN41_INTERNAL_40b6f047_4_k_cu_f346d932_3645204cuda3std6ranges3__45__cpo4nextE,(_ZN41_INTERNAL_40b6f047_4_k_cu_f346d932_3645204cuda3std6ranges3__45__cpo4swapE - _ZN41_INTERNAL_40b6f047_4_k_cu_f346d932_3645204cuda3std6ranges3__45__cpo4nextE)
_ZN41_INTERNAL_40b6f047_4_k_cu_f346d932_3645204cuda3std6ranges3__45__cpo4nextE:
	.zero		1
	.type		_ZN41_INTERNAL_40b6f047_4_k_cu_f346d932_3645204cuda3std6ranges3__45__cpo4swapE,@object
	.size		_ZN41_INTERNAL_40b6f047_4_k_cu_f346d932_3645204cuda3std6ranges3__45__cpo4swapE,(_ZN41_INTERNAL_40b6f047_4_k_cu_f346d932_3645206thrust24THRUST_300001_SM_1000_NS12placeholders2_1E - _ZN41_INTERNAL_40b6f047_4_k_cu_f346d932_3645204cuda3std6ranges3__45__cpo4swapE)
_ZN41_INTERNAL_40b6f047_4_k_cu_f346d932_3645204cuda3std6ranges3__45__cpo4swapE:
	.zero		1
	.type		_ZN41_INTERNAL_40b6f047_4_k_cu_f346d932_3645206thrust24THRUST_300001_SM_1000_NS12placeholders2_1E,@object
	.size		_ZN41_INTERNAL_40b6f047_4_k_cu_f346d932_3645206thrust24THRUST_300001_SM_1000_NS12placeholders2_1E,(_ZN41_INTERNAL_40b6f047_4_k_cu_f346d932_3645206thrust24THRUST_300001_SM_1000_NS12placeholders2_3E - _ZN41_INTERNAL_40b6f047_4_k_cu_f346d932_3645206thrust24THRUST_300001_SM_1000_NS12placeholders2_1E)
_ZN41_INTERNAL_40b6f047_4_k_cu_f346d932_3645206thrust24THRUST_300001_SM_1000_NS12placeholders2_1E:
	.zero		1
	.type		_ZN41_INTERNAL_40b6f047_4_k_cu_f346d932_3645206thrust24THRUST_300001_SM_1000_NS12placeholders2_3E,@object
	.size		_ZN41_INTERNAL_40b6f047_4_k_cu_f346d932_3645206thrust24THRUST_300001_SM_1000_NS12placeholders2_3E,(_ZN41_INTERNAL_40b6f047_4_k_cu_f346d932_3645204cuda3std3__45__cpo5beginE - _ZN41_INTERNAL_40b6f047_4_k_cu_f346d932_3645206thrust24THRUST_300001_SM_1000_NS12placeholders2_3E)
_ZN41_INTERNAL_40b6f047_4_k_cu_f346d932_3645206thrust24THRUST_300001_SM_1000_NS12placeholders2_3E:
	.zero		1
	.type		_ZN41_INTERNAL_40b6f047_4_k_cu_f346d932_3645204cuda3std3__45__cpo5beginE,@object
	.size		_ZN41_INTERNAL_40b6f047_4_k_cu_f346d932_3645204cuda3std3__45__cpo5beginE,(_ZN41_INTERNAL_40b6f047_4_k_cu_f346d932_3645204cuda3std6ranges3__45__cpo5beginE - _ZN41_INTERNAL_40b6f047_4_k_cu_f346d932_3645204cuda3std3__45__cpo5beginE)
_ZN41_INTERNAL_40b6f047_4_k_cu_f346d932_3645204cuda3std3__45__cpo5beginE:
	.zero		1
	.type		_ZN41_INTERNAL_40b6f047_4_k_cu_f346d932_3645204cuda3std6ranges3__45__cpo5beginE,@object
	.size		_ZN41_INTERNAL_40b6f047_4_k_cu_f346d932_3645204cuda3std6ranges3__45__cpo5beginE,(_ZN41_INTERNAL_40b6f047_4_k_cu_f346d932_3645204cuda3std3__443_GLOBAL__N__40b6f047_4_k_cu_f346d932_3645206ignoreE - _ZN41_INTERNAL_40b6f047_4_k_cu_f346d932_3645204cuda3std6ranges3__45__cpo5beginE)
_ZN41_INTERNAL_40b6f047_4_k_cu_f346d932_3645204cuda3std6ranges3__45__cpo5beginE:
	.zero		1
	.type		_ZN41_INTERNAL_40b6f047_4_k_cu_f346d932_3645204cuda3std3__443_GLOBAL__N__40b6f047_4_k_cu_f346d932_3645206ignoreE,@object
	.size		_ZN41_INTERNAL_40b6f047_4_k_cu_f346d932_3645204cuda3std3__443_GLOBAL__N__40b6f047_4_k_cu_f346d932_3645206ignoreE,(_ZN41_INTERNAL_40b6f047_4_k_cu_f346d932_3645204cuda3std6ranges3__45__cpo4dataE - _ZN41_INTERNAL_40b6f047_4_k_cu_f346d932_3645204cuda3std3__443_GLOBAL__N__40b6f047_4_k_cu_f346d932_3645206ignoreE)
_ZN41_INTERNAL_40b6f047_4_k_cu_f346d932_3645204cuda3std3__443_GLOBAL__N__40b6f047_4_k_cu_f346d932_3645206ignoreE:
	.zero		1
	.type		_ZN41_INTERNAL_40b6f047_4_k_cu_f346d932_3645204cuda3std6ranges3__45__cpo4dataE,@object
	.size		_ZN41_INTERNAL_40b6f047_4_k_cu_f346d932_3645204cuda3std6ranges3__45__cpo4dataE,(_ZN41_INTERNAL_40b6f047_4_k_cu_f346d932_3645206thrust24THRUST_300001_SM_1000_NS12placeholders2_7E - _ZN41_INTERNAL_40b6f047_4_k_cu_f346d932_3645204cuda3std6ranges3__45__cpo4dataE)
_ZN41_INTERNAL_40b6f047_4_k_cu_f346d932_3645204cuda3std6ranges3__45__cpo4dataE:
	.zero		1
	.type		_ZN41_INTERNAL_40b6f047_4_k_cu_f346d932_3645206thrust24THRUST_300001_SM_1000_NS12placeholders2_7E,@object
	.size		_ZN41_INTERNAL_40b6f047_4_k_cu_f346d932_3645206thrust24THRUST_300001_SM_1000_NS12placeholders2_7E,(_ZN41_INTERNAL_40b6f047_4_k_cu_f346d932_3645204cuda3std3__45__cpo6rbeginE - _ZN41_INTERNAL_40b6f047_4_k_cu_f346d932_3645206thrust24THRUST_300001_SM_1000_NS12placeholders2_7E)
_ZN41_INTERNAL_40b6f047_4_k_cu_f346d932_3645206thrust24THRUST_300001_SM_1000_NS12placeholders2_7E:
	.zero		1
	.type		_ZN41_INTERNAL_40b6f047_4_k_cu_f346d932_3645204cuda3std3__45__cpo6rbeginE,@object
	.size		_ZN41_INTERNAL_40b6f047_4_k_cu_f346d932_3645204cuda3std3__45__cpo6rbeginE,(_ZN41_INTERNAL_40b6f047_4_k_cu_f346d932_3645204cuda3std6ranges3__45__cpo7advanceE - _ZN41_INTERNAL_40b6f047_4_k_cu_f346d932_3645204cuda3std3__45__cpo6rbeginE)
_ZN41_INTERNAL_40b6f047_4_k_cu_f346d932_3645204cuda3std3__45__cpo6rbeginE:
	.zero		1
	.type		_ZN41_INTERNAL_40b6f047_4_k_cu_f346d932_3645204cuda3std6ranges3__45__cpo7advanceE,@object
	.size		_ZN41_INTERNAL_40b6f047_4_k_cu_f346d932_3645204cuda3std6ranges3__45__cpo7advanceE,(_ZN41_INTERNAL_40b6f047_4_k_cu_f346d932_3645204cuda3std3__47nulloptE - _ZN41_INTERNAL_40b6f047_4_k_cu_f346d932_3645204cuda3std6ranges3__45__cpo7advanceE)
_ZN41_INTERNAL_40b6f047_4_k_cu_f346d932_3645204cuda3std6ranges3__45__cpo7advanceE:
	.zero		1
	.type		_ZN41_INTERNAL_40b6f047_4_k_cu_f346d932_3645204cuda3std3__47nulloptE,@object
	.size		_ZN41_INTERNAL_40b6f047_4_k_cu_f346d932_3645204cuda3std3__47nulloptE,(_ZN41_INTERNAL_40b6f047_4_k_cu_f346d932_3645204cuda3std6ranges3__45__cpo8distanceE - _ZN41_INTERNAL_40b6f047_4_k_cu_f346d932_3645204cuda3std3__47nulloptE)
_ZN41_INTERNAL_40b6f047_4_k_cu_f346d932_3645204cuda3std3__47nulloptE:
	.zero		1
	.type		_ZN41_INTERNAL_40b6f047_4_k_cu_f346d932_3645204cuda3std6ranges3__45__cpo8distanceE,@object
	.size		_ZN41_INTERNAL_40b6f047_4_k_cu_f346d932_3645204cuda3std6ranges3__45__cpo8distanceE,(_ZN41_INTERNAL_40b6f047_4_k_cu_f346d932_3645206thrust24THRUST_300001_SM_1000_NS12placeholders2_6E - _ZN41_INTERNAL_40b6f047_4_k_cu_f346d932_3645204cuda3std6ranges3__45__cpo8distanceE)
_ZN41_INTERNAL_40b6f047_4_k_cu_f346d932_3645204cuda3std6ranges3__45__cpo8distanceE:
	.zero		1
	.type		_ZN41_INTERNAL_40b6f047_4_k_cu_f346d932_3645206thrust24THRUST_300001_SM_1000_NS12placeholders2_6E,@object
	.size		_ZN41_INTERNAL_40b6f047_4_k_cu_f346d932_3645206thrust24THRUST_300001_SM_1000_NS12placeholders2_6E,(_ZN41_INTERNAL_40b6f047_4_k_cu_f346d932_3645204cuda3std3__45__cpo4cendE - _ZN41_INTERNAL_40b6f047_4_k_cu_f346d932_3645206thrust24THRUST_300001_SM_1000_NS12placeholders2_6E)
_ZN41_INTERNAL_40b6f047_4_k_cu_f346d932_3645206thrust24THRUST_300001_SM_1000_NS12placeholders2_6E:
	.zero		1
	.type		_ZN41_INTERNAL_40b6f047_4_k_cu_f346d932_3645204cuda3std3__45__cpo4cendE,@object
	.size		_ZN41_INTERNAL_40b6f047_4_k_cu_f346d932_3645204cuda3std3__45__cpo4cendE,(_ZN41_INTERNAL_40b6f047_4_k_cu_f346d932_3645204cuda3std6ranges3__45__cpo4cendE - _ZN41_INTERNAL_40b6f047_4_k_cu_f346d932_3645204cuda3std3__45__cpo4cendE)
_ZN41_INTERNAL_40b6f047_4_k_cu_f346d932_3645204cuda3std3__45__cpo4cendE:
	.zero		1
	.type		_ZN41_INTERNAL_40b6f047_4_k_cu_f346d932_3645204cuda3std6ranges3__45__cpo4cendE,@object
	.size		_ZN41_INTERNAL_40b6f047_4_k_cu_f346d932_3645204cuda3std6ranges3__45__cpo4cendE,(_ZN41_INTERNAL_40b6f047_4_k_cu_f346d932_3645204cuda3std3__420unreachable_sentinelE - _ZN41_INTERNAL_40b6f047_4_k_cu_f346d932_3645204cuda3std6ranges3__45__cpo4cendE)
_ZN41_INTERNAL_40b6f047_4_k_cu_f346d932_3645204cuda3std6ranges3__45__cpo4cendE:
	.zero		1
	.type		_ZN41_INTERNAL_40b6f047_4_k_cu_f346d932_3645204cuda3std3__420unreachable_sentinelE,@object
	.size		_ZN41_INTERNAL_40b6f047_4_k_cu_f346d932_3645204cuda3std3__420unreachable_sentinelE,(_ZN41_INTERNAL_40b6f047_4_k_cu_f346d932_3645204cuda3std6ranges3__45__cpo5ssizeE - _ZN41_INTERNAL_40b6f047_4_k_cu_f346d932_3645204cuda3std3__420unreachable_sentinelE)
_ZN41_INTERNAL_40b6f047_4_k_cu_f346d932_3645204cuda3std3__420unreachable_sentinelE:
	.zero		1
	.type		_ZN41_INTERNAL_40b6f047_4_k_cu_f346d932_3645204cuda3std6ranges3__45__cpo5ssizeE,@object
	.size		_ZN41_INTERNAL_40b6f047_4_k_cu_f346d932_3645204cuda3std6ranges3__45__cpo5ssizeE,(_ZN41_INTERNAL_40b6f047_4_k_cu_f346d932_3645206thrust24THRUST_300001_SM_1000_NS12placeholders3_10E - _ZN41_INTERNAL_40b6f047_4_k_cu_f346d932_3645204cuda3std6ranges3__45__cpo5ssizeE)
_ZN41_INTERNAL_40b6f047_4_k_cu_f346d932_3645204cuda3std6ranges3__45__cpo5ssizeE:
	.zero		1
	.type		_ZN41_INTERNAL_40b6f047_4_k_cu_f346d932_3645206thrust24THRUST_300001_SM_1000_NS12placeholders3_10E,@object
	.size		_ZN41_INTERNAL_40b6f047_4_k_cu_f346d932_3645206thrust24THRUST_300001_SM_1000_NS12placeholders3_10E,(_ZN41_INTERNAL_40b6f047_4_k_cu_f346d932_3645204cuda3std3__45__cpo5crendE - _ZN41_INTERNAL_40b6f047_4_k_cu_f346d932_3645206thrust24THRUST_300001_SM_1000_NS12placeholders3_10E)
_ZN41_INTERNAL_40b6f047_4_k_cu_f346d932_3645206thrust24THRUST_300001_SM_1000_NS12placeholders3_10E:
	.zero		1
	.type		_ZN41_INTERNAL_40b6f047_4_k_cu_f346d932_3645204cuda3std3__45__cpo5crendE,@object
	.size		_ZN41_INTERNAL_40b6f047_4_k_cu_f346d932_3645204cuda3std3__45__cpo5crendE,(_ZN41_INTERNAL_40b6f047_4_k_cu_f346d932_3645204cuda3std6ranges3__45__cpo4prevE - _ZN41_INTERNAL_40b6f047_4_k_cu_f346d932_3645204cuda3std3__45__cpo5crendE)
_ZN41_INTERNAL_40b6f047_4_k_cu_f346d932_3645204cuda3std3__45__cpo5crendE:
	.zero		1
	.type		_ZN41_INTERNAL_40b6f047_4_k_cu_f346d932_3645204cuda3std6ranges3__45__cpo4prevE,@object
	.size		_ZN41_INTERNAL_40b6f047_4_k_cu_f346d932_3645204cuda3std6ranges3__45__cpo4prevE,(_ZN41_INTERNAL_40b6f047_4_k_cu_f346d932_3645204cuda3std6ranges3__45__cpo9iter_moveE - _ZN41_INTERNAL_40b6f047_4_k_cu_f346d932_3645204cuda3std6ranges3__45__cpo4prevE)
_ZN41_INTERNAL_40b6f047_4_k_cu_f346d932_3645204cuda3std6ranges3__45__cpo4prevE:
	.zero		1
	.type		_ZN41_INTERNAL_40b6f047_4_k_cu_f346d932_3645204cuda3std6ranges3__45__cpo9iter_moveE,@object
	.size		_ZN41_INTERNAL_40b6f047_4_k_cu_f346d932_3645204cuda3std6ranges3__45__cpo9iter_moveE,(_ZN41_INTERNAL_40b6f047_4_k_cu_f346d932_3645206thrust24THRUST_300001_SM_1000_NS12placeholders2_2E - _ZN41_INTERNAL_40b6f047_4_k_cu_f346d932_3645204cuda3std6ranges3__45__cpo9iter_moveE)
_ZN41_INTERNAL_40b6f047_4_k_cu_f346d932_3645204cuda3std6ranges3__45__cpo9iter_moveE:
	.zero		1
	.type		_ZN41_INTERNAL_40b6f047_4_k_cu_f346d932_3645206thrust24THRUST_300001_SM_1000_NS12placeholders2_2E,@object
	.size		_ZN41_INTERNAL_40b6f047_4_k_cu_f346d932_3645206thrust24THRUST_300001_SM_1000_NS12placeholders2_2E,(_ZN41_INTERNAL_40b6f047_4_k_cu_f346d932_3645206thrust24THRUST_300001_SM_1000_NS12placeholders2_4E - _ZN41_INTERNAL_40b6f047_4_k_cu_f346d932_3645206thrust24THRUST_300001_SM_1000_NS12placeholders2_2E)
_ZN41_INTERNAL_40b6f047_4_k_cu_f346d932_3645206thrust24THRUST_300001_SM_1000_NS12placeholders2_2E:
	.zero		1
	.type		_ZN41_INTERNAL_40b6f047_4_k_cu_f346d932_3645206thrust24THRUST_300001_SM_1000_NS12placeholders2_4E,@object
	.size		_ZN41_INTERNAL_40b6f047_4_k_cu_f346d932_3645206thrust24THRUST_300001_SM_1000_NS12placeholders2_4E,(_ZN41_INTERNAL_40b6f047_4_k_cu_f346d932_3645204cuda3std3__45__cpo3endE - _ZN41_INTERNAL_40b6f047_4_k_cu_f346d932_3645206thrust24THRUST_300001_SM_1000_NS12placeholders2_4E)
_ZN41_INTERNAL_40b6f047_4_k_cu_f346d932_3645206thrust24THRUST_300001_SM_1000_NS12placeholders2_4E:
	.zero		1
	.type		_ZN41_INTERNAL_40b6f047_4_k_cu_f346d932_3645204cuda3std3__45__cpo3endE,@object
	.size		_ZN41_INTERNAL_40b6f047_4_k_cu_f346d932_3645204cuda3std3__45__cpo3endE,(_ZN41_INTERNAL_40b6f047_4_k_cu_f346d932_3645204cuda3std6ranges3__45__cpo3endE - _ZN41_INTERNAL_40b6f047_4_k_cu_f346d932_3645204cuda3std3__45__cpo3endE)
_ZN41_INTERNAL_40b6f047_4_k_cu_f346d932_3645204cuda3std3__45__cpo3endE:
	.zero		1
	.type		_ZN41_INTERNAL_40b6f047_4_k_cu_f346d932_3645204cuda3std6ranges3__45__cpo3endE,@object
	.size		_ZN41_INTERNAL_40b6f047_4_k_cu_f346d932_3645204cuda3std6ranges3__45__cpo3endE,(_ZN41_INTERNAL_40b6f047_4_k_cu_f346d932_3645204cuda3std3__419piecewise_constructE - _ZN41_INTERNAL_40b6f047_4_k_cu_f346d932_3645204cuda3std6ranges3__45__cpo3endE)
_ZN41_INTERNAL_40b6f047_4_k_cu_f346d932_3645204cuda3std6ranges3__45__cpo3endE:
	.zero		1
	.type		_ZN41_INTERNAL_40b6f047_4_k_cu_f346d932_3645204cuda3std3__419piecewise_constructE,@object
	.size		_ZN41_INTERNAL_40b6f047_4_k_cu_f346d932_3645204cuda3std3__419piecewise_constructE,(_ZN41_INTERNAL_40b6f047_4_k_cu_f346d932_3645204cuda3std6ranges3__45__cpo5cdataE - _ZN41_INTERNAL_40b6f047_4_k_cu_f346d932_3645204cuda3std3__419piecewise_constructE)
_ZN41_INTERNAL_40b6f047_4_k_cu_f346d932_3645204cuda3std3__419piecewise_constructE:
	.zero		1
	.type		_ZN41_INTERNAL_40b6f047_4_k_cu_f346d932_3645204cuda3std6ranges3__45__cpo5cdataE,@object
	.size		_ZN41_INTERNAL_40b6f047_4_k_cu_f346d932_3645204cuda3std6ranges3__45__cpo5cdataE,(_ZN41_INTERNAL_40b6f047_4_k_cu_f346d932_3645206thrust24THRUST_300001_SM_1000_NS12placeholders2_8E - _ZN41_INTERNAL_40b6f047_4_k_cu_f346d932_3645204cuda3std6ranges3__45__cpo5cdataE)
_ZN41_INTERNAL_40b6f047_4_k_cu_f346d932_3645204cuda3std6ranges3__45__cpo5cdataE:
	.zero		1
	.type		_ZN41_INTERNAL_40b6f047_4_k_cu_f346d932_3645206thrust24THRUST_300001_SM_1000_NS12placeholders2_8E,@object
	.size		_ZN41_INTERNAL_40b6f047_4_k_cu_f346d932_3645206thrust24THRUST_300001_SM_1000_NS12placeholders2_8E,(_ZN41_INTERNAL_40b6f047_4_k_cu_f346d932_3645204cuda3std3__45__cpo4rendE - _ZN41_INTERNAL_40b6f047_4_k_cu_f346d932_3645206thrust24THRUST_300001_SM_1000_NS12placeholders2_8E)
_ZN41_INTERNAL_40b6f047_4_k_cu_f346d932_3645206thrust24THRUST_300001_SM_1000_NS12placeholders2_8E:
	.zero		1
	.type		_ZN41_INTERNAL_40b6f047_4_k_cu_f346d932_3645204cuda3std3__45__cpo4rendE,@object
	.size		_ZN41_INTERNAL_40b6f047_4_k_cu_f346d932_3645204cuda3std3__45__cpo4rendE,(_ZN41_INTERNAL_40b6f047_4_k_cu_f346d932_3645204cuda3std6ranges3__45__cpo9iter_swapE - _ZN41_INTERNAL_40b6f047_4_k_cu_f346d932_3645204cuda3std3__45__cpo4rendE)
_ZN41_INTERNAL_40b6f047_4_k_cu_f346d932_3645204cuda3std3__45__cpo4rendE:
	.zero		1
	.type		_ZN41_INTERNAL_40b6f047_4_k_cu_f346d932_3645204cuda3std6ranges3__45__cpo9iter_swapE,@object
	.size		_ZN41_INTERNAL_40b6f047_4_k_cu_f346d932_3645204cuda3std6ranges3__45__cpo9iter_swapE,(_ZN41_INTERNAL_40b6f047_4_k_cu_f346d932_3645204cuda3std3__48unexpectE - _ZN41_INTERNAL_40b6f047_4_k_cu_f346d932_3645204cuda3std6ranges3__45__cpo9iter_swapE)
_ZN41_INTERNAL_40b6f047_4_k_cu_f346d932_3645204cuda3std6ranges3__45__cpo9iter_swapE:
	.zero		1
	.type		_ZN41_INTERNAL_40b6f047_4_k_cu_f346d932_3645204cuda3std3__48unexpectE,@object
	.size		_ZN41_INTERNAL_40b6f047_4_k_cu_f346d932_3645204cuda3std3__48unexpectE,(_ZN41_INTERNAL_40b6f047_4_k_cu_f346d932_3645206thrust24THRUST_300001_SM_1000_NS6system6detail10sequential3seqE - _ZN41_INTERNAL_40b6f047_4_k_cu_f346d932_3645204cuda3std3__48unexpectE)
_ZN41_INTERNAL_40b6f047_4_k_cu_f346d932_3645204cuda3std3__48unexpectE:
	.zero		1
	.type		_ZN41_INTERNAL_40b6f047_4_k_cu_f346d932_3645206thrust24THRUST_300001_SM_1000_NS6system6detail10sequential3seqE,@object
	.size		_ZN41_INTERNAL_40b6f047_4_k_cu_f346d932_3645206thrust24THRUST_300001_SM_1000_NS6system6detail10sequential3seqE,(.L_29 - _ZN41_INTERNAL_40b6f047_4_k_cu_f346d932_3645206thrust24THRUST_300001_SM_1000_NS6system6detail10sequential3seqE)
_ZN41_INTERNAL_40b6f047_4_k_cu_f346d932_3645206thrust24THRUST_300001_SM_1000_NS6system6detail10sequential3seqE:
	.zero		1
.L_29:


//--------------------- .nv.constant0._ZN3cub18CUB_300001_SM_10006detail11EmptyKernelIvEEvv --------------------------
	.section	.nv.constant0._ZN3cub18CUB_300001_SM_10006detail11EmptyKernelIvEEvv,"a",@progbits
	.sectionflags	@""
	.align	4
.nv.constant0._ZN3cub18CUB_300001_SM_10006detail11EmptyKernelIvEEvv:
	.zero		896


//--------------------- SYMBOLS --------------------------

	.type		.nv.reservedSmem.offset0,@object
	.size		.nv.reservedSmem.offset0,0x4
